	.headerflags	@"EF_CUDA_TEXMODE_UNIFIED EF_CUDA_64BIT_ADDRESS EF_CUDA_ACCELERATORS EF_CUDA_SM90 EF_CUDA_VIRTUAL_SM(EF_CUDA_SM90)"
	.elftype	@"ET_EXEC"


//--------------------- .nv.info                  --------------------------
	.section	.nv.info,"",@"SHT_CUDA_INFO"
	.align	4


	//----- nvinfo : EIATTR_REGCOUNT
	.align		4
        /*0000*/ 	.byte	0x04, 0x2f
        /*0002*/ 	.short	(.L_1 - .L_0)
	.align		4
.L_0:
        /*0004*/ 	.word	index@(triton_poi_fused_2)
        /*0008*/ 	.word	0x0000000c


	//----- nvinfo : EIATTR_MIN_STACK_SIZE
	.align		4
.L_1:
        /*000c*/ 	.byte	0x04, 0x12
        /*000e*/ 	.short	(.L_3 - .L_2)
	.align		4
.L_2:
        /*0010*/ 	.word	index@(triton_poi_fused_2)
        /*0014*/ 	.word	0x00000000


	//----- nvinfo : EIATTR_FRAME_SIZE
	.align		4
.L_3:
        /*0018*/ 	.byte	0x04, 0x11
        /*001a*/ 	.short	(.L_5 - .L_4)
	.align		4
.L_4:
        /*001c*/ 	.word	index@(triton_poi_fused_2)
        /*0020*/ 	.word	0x00000000


	//----- nvinfo : EIATTR_MIN_STACK_SIZE
	.align		4
.L_5:
        /*0024*/ 	.byte	0x04, 0x12
        /*0026*/ 	.short	(.L_7 - .L_6)
	.align		4
.L_6:
        /*0028*/ 	.word	index@(triton_poi_fused_2)
        /*002c*/ 	.word	0x00000000
.L_7:


//--------------------- .nv.info.triton_poi_fused_2 --------------------------
	.section	.nv.info.triton_poi_fused_2,"",@"SHT_CUDA_INFO"
	.sectionflags	@""
	.align	4


	//----- nvinfo : EIATTR_CUDA_API_VERSION
	.align		4
        /*0000*/ 	.byte	0x04, 0x37
        /*0002*/ 	.short	(.L_9 - .L_8)
.L_8:
        /*0004*/ 	.word	0x0000007c


	//----- nvinfo : EIATTR_KPARAM_INFO
	.align		4
.L_9:
        /*0008*/ 	.byte	0x04, 0x17
        /*000a*/ 	.short	(.L_11 - .L_10)
.L_10:
        /*000c*/ 	.word	0x00000000
        /*0010*/ 	.short	0x0002
        /*0012*/ 	.short	0x0010
        /*0014*/ 	.byte	0x00, 0xf0, 0x11, 0x00


	//----- nvinfo : EIATTR_KPARAM_INFO
	.align		4
.L_11:
        /*0018*/ 	.byte	0x04, 0x17
        /*001a*/ 	.short	(.L_13 - .L_12)
.L_12:
        /*001c*/ 	.word	0x00000000
        /*0020*/ 	.short	0x0001
        /*0022*/ 	.short	0x0008
        /*0024*/ 	.byte	0x00, 0xf4, 0x21, 0x00


	//----- nvinfo : EIATTR_KPARAM_INFO
	.align		4
.L_13:
        /*0028*/ 	.byte	0x04, 0x17
        /*002a*/ 	.short	(.L_15 - .L_14)
.L_14:
        /*002c*/ 	.word	0x00000000
        /*0030*/ 	.short	0x0000
        /*0032*/ 	.short	0x0000
        /*0034*/ 	.byte	0x00, 0xf4, 0x21, 0x00


	//----- nvinfo : EIATTR_SPARSE_MMA_MASK
	.align		4
.L_15:
        /*0038*/ 	.byte	0x03, 0x50
        /*003a*/ 	.short	0x0000


	//----- nvinfo : EIATTR_MAXREG_COUNT
	.align		4
        /*003c*/ 	.byte	0x03, 0x1b
        /*003e*/ 	.short	0x00ff


	//----- nvinfo : EIATTR_EXIT_INSTR_OFFSETS
	.align		4
        /*0040*/ 	.byte	0x04, 0x1c
        /*0042*/ 	.short	(.L_17 - .L_16)


	//   ....[0]....
.L_16:
        /*0044*/ 	.word	0x000001c0


	//----- nvinfo : EIATTR_REQNTID
	.align		4
.L_17:
        /*0048*/ 	.byte	0x04, 0x10
        /*004a*/ 	.short	(.L_19 - .L_18)
.L_18:
        /*004c*/ 	.word	0x00000080
        /*0050*/ 	.word	0x00000001
        /*0054*/ 	.word	0x00000001


	//----- nvinfo : EIATTR_CBANK_PARAM_SIZE
	.align		4
.L_19:
        /*0058*/ 	.byte	0x03, 0x19
        /*005a*/ 	.short	0x0014


	//----- nvinfo : EIATTR_PARAM_CBANK
	.align		4
        /*005c*/ 	.byte	0x04, 0x0a
        /*005e*/ 	.short	(.L_21 - .L_20)
	.align		4
.L_20:
        /*0060*/ 	.word	index@(.nv.constant0.triton_poi_fused_2)
        /*0064*/ 	.short	0x0210
        /*0066*/ 	.short	0x0014


	//----- nvinfo : EIATTR_SW_WAR
	.align		4
.L_21:
        /*0068*/ 	.byte	0x04, 0x36
        /*006a*/ 	.short	(.L_23 - .L_22)
.L_22:
        /*006c*/ 	.word	0x00000008
.L_23:


//--------------------- .nv.callgraph             --------------------------
	.section	.nv.callgraph,"",@"SHT_CUDA_CALLGRAPH"
	.align	4
	.sectionentsize	8
	.align		4
        /*0000*/ 	.word	0x00000000
	.align		4
        /*0004*/ 	.word	0xffffffff
	.align		4
        /*0008*/ 	.word	0x00000000
	.align		4
        /*000c*/ 	.word	0xfffffffe
	.align		4
        /*0010*/ 	.word	0x00000000
	.align		4
        /*0014*/ 	.word	0xfffffffd
	.align		4
        /*0018*/ 	.word	0x00000000
	.align		4
        /*001c*/ 	.word	0xfffffffc


//--------------------- .text.triton_poi_fused_2  --------------------------
	.section	.text.triton_poi_fused_2,"ax",@progbits
	.align	128
        .global         triton_poi_fused_2
        .type           triton_poi_fused_2,@function
        .size           triton_poi_fused_2,(.L_x_1 - triton_poi_fused_2)
        .other          triton_poi_fused_2,@"STO_CUDA_ENTRY STV_DEFAULT"
triton_poi_fused_2:
.text.triton_poi_fused_2:
[----:B------:R-:W-:Y:S01]  /*0000*/  LDC R1, c[0x0][0x28] ;  /* 0x00000a00ff017b82 */ /* 0x000fe20000000800 */
[----:B------:R-:W1:Y:S07]  /*0010*/  S2R R0, SR_TID.X ;  /* 0x0000000000007919 */ /* 0x000e6e0000002100 */
[----:B------:R-:W2:Y:S01]  /*0020*/  LDC.64 R2, c[0x0][0x210] ;  /* 0x00008400ff027b82 */ /* 0x000ea20000000a00 */
[----:B------:R-:W-:Y:S01]  /*0030*/  ULDC.64 UR4, c[0x0][0x208] ;  /* 0x0000820000047ab9 */ /* 0x000fe20000000a00 */
[----:B------:R-:W3:Y:S01]  /*0040*/  S2R R9, SR_CTAID.X ;  /* 0x0000000000097919 */ /* 0x000ee20000002500 */
[----:B-1----:R-:W-:Y:S01]  /*0050*/  IMAD.SHL.U32 R0, R0, 0x2, RZ ;  /* 0x0000000200007824 */ /* 0x002fe200078e00ff */
[----:B---3--:R-:W-:-:S04]  /*0060*/  SHF.R.S32.HI R4, RZ, 0x17, R9 ;  /* 0x00000017ff047819 */ /* 0x008fc80000011409 */
[----:B------:R-:W-:Y:S02]  /*0070*/  LOP3.LUT R0, R0, 0xfe, RZ, 0xc0, !PT ;  /* 0x000000fe00007812 */ /* 0x000fe400078ec0ff */
[----:B------:R-:W-:-:S03]  /*0080*/  SGXT R4, R4, 0x1 ;  /* 0x000000010404781a */ /* 0x000fc60000000200 */
[----:B------:R-:W-:-:S05]  /*0090*/  IMAD R9, R9, 0x100, R0 ;  /* 0x0000010009097824 */ /* 0x000fca00078e0200 */
[----:B------:R-:W-:Y:S02]  /*00a0*/  SHF.R.S32.HI R0, RZ, 0x1f, R9 ;  /* 0x0000001fff007819 */ /* 0x000fe40000011409 */
[-C--:B------:R-:W-:Y:S02]  /*00b0*/  LEA.HI R4, R4, R9.reuse, RZ, 0x5 ;  /* 0x0000000904047211 */ /* 0x080fe400078f28ff */
[----:B------:R-:W-:Y:S02]  /*00c0*/  LEA.HI R0, R0, R9, RZ, 0x4 ;  /* 0x0000000900007211 */ /* 0x000fe400078f20ff */
[----:B------:R-:W-:Y:S02]  /*00d0*/  LOP3.LUT R5, R4, 0xffffffe0, RZ, 0xc0, !PT ;  /* 0xffffffe004057812 */ /* 0x000fe400078ec0ff */
[----:B------:R-:W-:-:S04]  /*00e0*/  LOP3.LUT R4, R0, 0xfffffff0, RZ, 0xc0, !PT ;  /* 0xfffffff000047812 */ /* 0x000fc800078ec0ff */
[----:B------:R-:W-:Y:S01]  /*00f0*/  IADD3 R7, R5, R9, -R4 ;  /* 0x0000000905077210 */ /* 0x000fe20007ffe804 */
[----:B--2---:R-:W-:-:S04]  /*0100*/  IMAD.WIDE R4, R9, 0x4, R2 ;  /* 0x0000000409047825 */ /* 0x004fc800078e0202 */
[----:B------:R-:W-:Y:S02]  /*0110*/  IMAD.WIDE R2, R7, 0x4, R2 ;  /* 0x0000000407027825 */ /* 0x000fe400078e0202 */
[----:B------:R-:W2:Y:S01]  /*0120*/  LDG.E.64 R4, desc[UR4][R4.64] ;  /* 0x0000000404047981 */ /* 0x000ea2000c1e1b00 */
[----:B------:R-:W1:Y:S03]  /*0130*/  LDC.64 R6, c[0x0][0x218] ;  /* 0x00008600ff067b82 */ /* 0x000e660000000a00 */
[----:B------:R-:W2:Y:S01]  /*0140*/  LDG.E.EL.64 R2, desc[UR4][R2.64] ;  /* 0x0000000402027981 */ /* 0x000ea2000c2e1b00 */
[----:B------:R-:W-:-:S04]  /*0150*/  SHF.R.U32.HI R0, RZ, 0x4, R0 ;  /* 0x00000004ff007819 */ /* 0x000fc80000011600 */
[----:B------:R-:W-:-:S04]  /*0160*/  LOP3.LUT R0, R0, 0x1, RZ, 0xc0, !PT ;  /* 0x0000000100007812 */ /* 0x000fc800078ec0ff */
[----:B------:R-:W-:Y:S01]  /*0170*/  ISETP.NE.U32.AND P0, PT, R0, 0x1, PT ;  /* 0x000000010000780c */ /* 0x000fe20003f05070 */
[----:B-1----:R-:W-:-:S03]  /*0180*/  IMAD.WIDE R6, R9, 0x4, R6 ;  /* 0x0000000409067825 */ /* 0x002fc600078e0206 */
[----:B--2---:R-:W-:Y:S02]  /*0190*/  SEL R8, R4, R2, !P0 ;  /* 0x0000000204087207 */ /* 0x004fe40004000000 */
[----:B------:R-:W-:-:S05]  /*01a0*/  SEL R9, R5, R3, !P0 ;  /* 0x0000000305097207 */ /* 0x000fca0004000000 */
[----:B------:R-:W-:Y:S01]  /*01b0*/  STG.E.64 desc[UR4][R6.64], R8 ;  /* 0x0000000806007986 */ /* 0x000fe2000c101b04 */
[----:B------:R-:W-:Y:S05]  /*01c0*/  EXIT ;  /* 0x000000000000794d */ /* 0x000fea0003800000 */
.L_x_0:
[----:B------:R-:W-:-:S00]  /*01d0*/  BRA `(.L_x_0) ;  /* 0xfffffffc00fc7947 */ /* 0x000fc0000383ffff */
[----:B------:R-:W-:-:S00]  /*01e0*/  NOP ;  /* 0x0000000000007918 */ /* 0x000fc00000000000 */
        /* <DEDUP_REMOVED lines=9> */
.L_x_1:


//--------------------- .nv.constant0.triton_poi_fused_2 --------------------------
	.section	.nv.constant0.triton_poi_fused_2,"a",@progbits
	.sectionflags	@""
	.align	4
.nv.constant0.triton_poi_fused_2:
	.zero		548
